	.headerflags	@"EF_CUDA_TEXMODE_UNIFIED EF_CUDA_64BIT_ADDRESS EF_CUDA_ACCELERATORS EF_CUDA_SM90 EF_CUDA_VIRTUAL_SM(EF_CUDA_SM90)"
	.elftype	@"ET_EXEC"


//--------------------- .nv.info                  --------------------------
	.section	.nv.info,"",@"SHT_CUDA_INFO"
	.align	4


	//----- nvinfo : EIATTR_REGCOUNT
	.align		4
        /*0000*/ 	.byte	0x04, 0x2f
        /*0002*/ 	.short	(.L_1 - .L_0)
	.align		4
.L_0:
        /*0004*/ 	.word	index@(triton_poi_fused_convolution_relu_15)
        /*0008*/ 	.word	0x00000012


	//----- nvinfo : EIATTR_MIN_STACK_SIZE
	.align		4
.L_1:
        /*000c*/ 	.byte	0x04, 0x12
        /*000e*/ 	.short	(.L_3 - .L_2)
	.align		4
.L_2:
        /*0010*/ 	.word	index@(triton_poi_fused_convolution_relu_15)
        /*0014*/ 	.word	0x00000000


	//----- nvinfo : EIATTR_FRAME_SIZE
	.align		4
.L_3:
        /*0018*/ 	.byte	0x04, 0x11
        /*001a*/ 	.short	(.L_5 - .L_4)
	.align		4
.L_4:
        /*001c*/ 	.word	index@(triton_poi_fused_convolution_relu_15)
        /*0020*/ 	.word	0x00000000


	//----- nvinfo : EIATTR_MIN_STACK_SIZE
	.align		4
.L_5:
        /*0024*/ 	.byte	0x04, 0x12
        /*0026*/ 	.short	(.L_7 - .L_6)
	.align		4
.L_6:
        /*0028*/ 	.word	index@(triton_poi_fused_convolution_relu_15)
        /*002c*/ 	.word	0x00000000
.L_7:


//--------------------- .nv.info.triton_poi_fused_convolution_relu_15 --------------------------
	.section	.nv.info.triton_poi_fused_convolution_relu_15,"",@"SHT_CUDA_INFO"
	.sectionflags	@""
	.align	4


	//----- nvinfo : EIATTR_CUDA_API_VERSION
	.align		4
        /*0000*/ 	.byte	0x04, 0x37
        /*0002*/ 	.short	(.L_9 - .L_8)
.L_8:
        /*0004*/ 	.word	0x0000007c


	//----- nvinfo : EIATTR_KPARAM_INFO
	.align		4
.L_9:
        /*0008*/ 	.byte	0x04, 0x17
        /*000a*/ 	.short	(.L_11 - .L_10)
.L_10:
        /*000c*/ 	.word	0x00000000
        /*0010*/ 	.short	0x0002
        /*0012*/ 	.short	0x0010
        /*0014*/ 	.byte	0x00, 0xf0, 0x11, 0x00


	//----- nvinfo : EIATTR_KPARAM_INFO
	.align		4
.L_11:
        /*0018*/ 	.byte	0x04, 0x17
        /*001a*/ 	.short	(.L_13 - .L_12)
.L_12:
        /*001c*/ 	.word	0x00000000
        /*0020*/ 	.short	0x0001
        /*0022*/ 	.short	0x0008
        /*0024*/ 	.byte	0x00, 0xf4, 0x21, 0x00


	//----- nvinfo : EIATTR_KPARAM_INFO
	.align		4
.L_13:
        /*0028*/ 	.byte	0x04, 0x17
        /*002a*/ 	.short	(.L_15 - .L_14)
.L_14:
        /*002c*/ 	.word	0x00000000
        /*0030*/ 	.short	0x0000
        /*0032*/ 	.short	0x0000
        /*0034*/ 	.byte	0x00, 0xf4, 0x21, 0x00


	//----- nvinfo : EIATTR_SPARSE_MMA_MASK
	.align		4
.L_15:
        /*0038*/ 	.byte	0x03, 0x50
        /*003a*/ 	.short	0x0000


	//----- nvinfo : EIATTR_MAXREG_COUNT
	.align		4
        /*003c*/ 	.byte	0x03, 0x1b
        /*003e*/ 	.short	0x00ff


	//----- nvinfo : EIATTR_EXIT_INSTR_OFFSETS
	.align		4
        /*0040*/ 	.byte	0x04, 0x1c
        /*0042*/ 	.short	(.L_17 - .L_16)


	//   ....[0]....
.L_16:
        /*0044*/ 	.word	0x00000360


	//----- nvinfo : EIATTR_REQNTID
	.align		4
.L_17:
        /*0048*/ 	.byte	0x04, 0x10
        /*004a*/ 	.short	(.L_19 - .L_18)
.L_18:
        /*004c*/ 	.word	0x00000080
        /*0050*/ 	.word	0x00000001
        /*0054*/ 	.word	0x00000001


	//----- nvinfo : EIATTR_CBANK_PARAM_SIZE
	.align		4
.L_19:
        /*0058*/ 	.byte	0x03, 0x19
        /*005a*/ 	.short	0x0014


	//----- nvinfo : EIATTR_PARAM_CBANK
	.align		4
        /*005c*/ 	.byte	0x04, 0x0a
        /*005e*/ 	.short	(.L_21 - .L_20)
	.align		4
.L_20:
        /*0060*/ 	.word	index@(.nv.constant0.triton_poi_fused_convolution_relu_15)
        /*0064*/ 	.short	0x0210
        /*0066*/ 	.short	0x0014


	//----- nvinfo : EIATTR_SW_WAR
	.align		4
.L_21:
        /*0068*/ 	.byte	0x04, 0x36
        /*006a*/ 	.short	(.L_23 - .L_22)
.L_22:
        /*006c*/ 	.word	0x00000008
.L_23:


//--------------------- .nv.callgraph             --------------------------
	.section	.nv.callgraph,"",@"SHT_CUDA_CALLGRAPH"
	.align	4
	.sectionentsize	8
	.align		4
        /*0000*/ 	.word	0x00000000
	.align		4
        /*0004*/ 	.word	0xffffffff
	.align		4
        /*0008*/ 	.word	0x00000000
	.align		4
        /*000c*/ 	.word	0xfffffffe
	.align		4
        /*0010*/ 	.word	0x00000000
	.align		4
        /*0014*/ 	.word	0xfffffffd
	.align		4
        /*0018*/ 	.word	0x00000000
	.align		4
        /*001c*/ 	.word	0xfffffffc


//--------------------- .text.triton_poi_fused_convolution_relu_15 --------------------------
	.section	.text.triton_poi_fused_convolution_relu_15,"ax",@progbits
	.align	128
        .global         triton_poi_fused_convolution_relu_15
        .type           triton_poi_fused_convolution_relu_15,@function
        .size           triton_poi_fused_convolution_relu_15,(.L_x_1 - triton_poi_fused_convolution_relu_15)
        .other          triton_poi_fused_convolution_relu_15,@"STO_CUDA_ENTRY STV_DEFAULT"
triton_poi_fused_convolution_relu_15:
.text.triton_poi_fused_convolution_relu_15:
[----:B------:R-:W-:Y:S01]  /*0000*/  LDC R1, c[0x0][0x28] ;  /* 0x00000a00ff017b82 */ /* 0x000fe20000000800 */
[----:B------:R-:W1:Y:S07]  /*0010*/  S2R R0, SR_TID.X ;  /* 0x0000000000007919 */ /* 0x000e6e0000002100 */
[----:B------:R-:W2:Y:S01]  /*0020*/  LDC.64 R2, c[0x0][0x218] ;  /* 0x00008600ff027b82 */ /* 0x000ea20000000a00 */
[----:B------:R-:W-:Y:S01]  /*0030*/  ULDC.64 UR4, c[0x0][0x208] ;  /* 0x0000820000047ab9 */ /* 0x000fe20000000a00 */
[----:B------:R-:W3:Y:S06]  /*0040*/  S2R R5, SR_CTAID.X ;  /* 0x0000000000057919 */ /* 0x000eec0000002500 */
[----:B------:R-:W4:Y:S01]  /*0050*/  LDC.64 R8, c[0x0][0x210] ;  /* 0x00008400ff087b82 */ /* 0x000f220000000a00 */
[----:B-1----:R-:W-:Y:S01]  /*0060*/  IMAD.SHL.U32 R0, R0, 0x4, RZ ;  /* 0x0000000400007824 */ /* 0x002fe200078e00ff */
[----:B---3--:R-:W-:-:S04]  /*0070*/  SHF.R.S32.HI R4, RZ, 0x15, R5 ;  /* 0x00000015ff047819 */ /* 0x008fc80000011405 */
[----:B------:R-:W-:Y:S02]  /*0080*/  LOP3.LUT R0, R0, 0x1fc, RZ, 0xc0, !PT ;  /* 0x000001fc00007812 */ /* 0x000fe400078ec0ff */
[----:B------:R-:W-:-:S03]  /*0090*/  SGXT R4, R4, 0x1 ;  /* 0x000000010404781a */ /* 0x000fc60000000200 */
[----:B------:R-:W-:-:S04]  /*00a0*/  IMAD R5, R5, 0x400, R0 ;  /* 0x0000040005057824 */ /* 0x000fc800078e0200 */
[----:B----4-:R-:W-:Y:S01]  /*00b0*/  IMAD.WIDE R8, R5, 0x4, R8 ;  /* 0x0000000405087825 */ /* 0x010fe200078e0208 */
[----:B------:R-:W-:-:S04]  /*00c0*/  LEA.HI R4, R4, R5, RZ, 0xa ;  /* 0x0000000504047211 */ /* 0x000fc800078f50ff */
[----:B------:R-:W-:Y:S01]  /*00d0*/  SHF.R.S32.HI R0, RZ, 0xa, R4 ;  /* 0x0000000aff007819 */ /* 0x000fe20000011404 */
[----:B------:R-:W-:-:S03]  /*00e0*/  VIADD R4, R4, 0x200 ;  /* 0x0000020004047836 */ /* 0x000fc60000000000 */
[----:B------:R-:W-:Y:S02]  /*00f0*/  LEA.HI R6, R0, R0, RZ, 0x5 ;  /* 0x0000000000067211 */ /* 0x000fe400078f28ff */
[----:B------:R-:W-:Y:S02]  /*0100*/  SHF.R.S32.HI R4, RZ, 0xa, R4 ;  /* 0x0000000aff047819 */ /* 0x000fe40000011404 */
[----:B------:R-:W-:Y:S02]  /*0110*/  LOP3.LUT R7, R6, 0xffffffe0, RZ, 0xc0, !PT ;  /* 0xffffffe006077812 */ /* 0x000fe400078ec0ff */
[----:B------:R-:W-:-:S03]  /*0120*/  LEA.HI R6, R4, R4, RZ, 0x5 ;  /* 0x0000000404067211 */ /* 0x000fc600078f28ff */
[----:B------:R-:W-:Y:S01]  /*0130*/  IMAD.IADD R7, R0, 0x1, -R7 ;  /* 0x0000000100077824 */ /* 0x000fe200078e0a07 */
[----:B------:R-:W-:-:S03]  /*0140*/  LOP3.LUT R13, R6, 0xffffffe0, RZ, 0xc0, !PT ;  /* 0xffffffe0060d7812 */ /* 0x000fc600078ec0ff */
[----:B--2---:R-:W-:-:S04]  /*0150*/  IMAD.WIDE R10, R7, 0x4, R2 ;  /* 0x00000004070a7825 */ /* 0x004fc800078e0202 */
[----:B------:R-:W-:Y:S02]  /*0160*/  IMAD.IADD R13, R4, 0x1, -R13 ;  /* 0x00000001040d7824 */ /* 0x000fe400078e0a0d */
[----:B------:R-:W2:Y:S02]  /*0170*/  LDG.E.128 R4, desc[UR4][R8.64] ;  /* 0x0000000408047981 */ /* 0x000ea4000c1e1d00 */
[----:B------:R-:W-:Y:S02]  /*0180*/  IMAD.WIDE R2, R13, 0x4, R2 ;  /* 0x000000040d027825 */ /* 0x000fe400078e0202 */
[----:B------:R-:W2:Y:S04]  /*0190*/  LDG.E.EL R10, desc[UR4][R10.64] ;  /* 0x000000040a0a7981 */ /* 0x000ea8000c2e1900 */
[----:B------:R-:W3:Y:S04]  /*01a0*/  LDG.E.EL R2, desc[UR4][R2.64] ;  /* 0x0000000402027981 */ /* 0x000ee8000c2e1900 */
[----:B------:R-:W3:Y:S01]  /*01b0*/  LDG.E.128 R12, desc[UR4][R8.64+0x800] ;  /* 0x00080004080c7981 */ /* 0x000ee2000c1e1d00 */
[CC--:B--2---:R-:W-:Y:S01]  /*01c0*/  FSETP.GEU.AND P6, PT, R5.reuse, -R10.reuse, PT ;  /* 0x8000000a0500720b */ /* 0x0c4fe20003fce000 */
[--C-:B------:R-:W-:Y:S01]  /*01d0*/  FADD R5, R5, R10.reuse ;  /* 0x0000000a05057221 */ /* 0x100fe20000000000 */
[CC--:B------:R-:W-:Y:S01]  /*01e0*/  FSETP.GEU.AND P0, PT, R6.reuse, -R10.reuse, PT ;  /* 0x8000000a0600720b */ /* 0x0c0fe20003f0e000 */
[--C-:B------:R-:W-:Y:S01]  /*01f0*/  FADD R6, R6, R10.reuse ;  /* 0x0000000a06067221 */ /* 0x100fe20000000000 */
[C---:B------:R-:W-:Y:S01]  /*0200*/  FSETP.GEU.AND P1, PT, R7.reuse, -R10, PT ;  /* 0x8000000a0700720b */ /* 0x040fe20003f2e000 */
[----:B------:R-:W-:Y:S01]  /*0210*/  FADD R7, R7, R10 ;  /* 0x0000000a07077221 */ /* 0x000fe20000000000 */
[----:B------:R-:W-:-:S02]  /*0220*/  SEL R5, R5, RZ, P6 ;  /* 0x000000ff05057207 */ /* 0x000fc40003000000 */
[CC--:B---3--:R-:W-:Y:S01]  /*0230*/  FSETP.GEU.AND P3, PT, R13.reuse, -R2.reuse, PT ;  /* 0x800000020d00720b */ /* 0x0c8fe20003f6e000 */
[--C-:B------:R-:W-:Y:S01]  /*0240*/  FADD R13, R13, R2.reuse ;  /* 0x000000020d0d7221 */ /* 0x100fe20000000000 */
[CC--:B------:R-:W-:Y:S01]  /*0250*/  FSETP.GEU.AND P4, PT, R14.reuse, -R2.reuse, PT ;  /* 0x800000020e00720b */ /* 0x0c0fe20003f8e000 */
[--C-:B------:R-:W-:Y:S01]  /*0260*/  FADD R14, R14, R2.reuse ;  /* 0x000000020e0e7221 */ /* 0x100fe20000000000 */
[C---:B------:R-:W-:Y:S01]  /*0270*/  FSETP.GEU.AND P5, PT, R15.reuse, -R2, PT ;  /* 0x800000020f00720b */ /* 0x040fe20003fae000 */
[----:B------:R-:W-:Y:S01]  /*0280*/  FADD R15, R15, R2 ;  /* 0x000000020f0f7221 */ /* 0x000fe20000000000 */
[C---:B------:R-:W-:Y:S01]  /*0290*/  FSETP.GEU.AND P2, PT, R4.reuse, -R10, PT ;  /* 0x8000000a0400720b */ /* 0x040fe20003f4e000 */
[----:B------:R-:W-:Y:S01]  /*02a0*/  FADD R4, R4, R10 ;  /* 0x0000000a04047221 */ /* 0x000fe20000000000 */
[C---:B------:R-:W-:Y:S01]  /*02b0*/  FSETP.GEU.AND P6, PT, R12.reuse, -R2, PT ;  /* 0x800000020c00720b */ /* 0x040fe20003fce000 */
[----:B------:R-:W-:Y:S01]  /*02c0*/  FADD R2, R12, R2 ;  /* 0x000000020c027221 */ /* 0x000fe20000000000 */
[----:B------:R-:W-:-:S02]  /*02d0*/  SEL R6, R6, RZ, P0 ;  /* 0x000000ff06067207 */ /* 0x000fc40000000000 */
[----:B------:R-:W-:Y:S02]  /*02e0*/  SEL R7, R7, RZ, P1 ;  /* 0x000000ff07077207 */ /* 0x000fe40000800000 */
[----:B------:R-:W-:Y:S02]  /*02f0*/  SEL R4, R4, RZ, P2 ;  /* 0x000000ff04047207 */ /* 0x000fe40001000000 */
[----:B------:R-:W-:Y:S02]  /*0300*/  SEL R13, R13, RZ, P3 ;  /* 0x000000ff0d0d7207 */ /* 0x000fe40001800000 */
[----:B------:R-:W-:Y:S01]  /*0310*/  SEL R14, R14, RZ, P4 ;  /* 0x000000ff0e0e7207 */ /* 0x000fe20002000000 */
[----:B------:R-:W-:Y:S01]  /*0320*/  STG.E.128 desc[UR4][R8.64], R4 ;  /* 0x0000000408007986 */ /* 0x000fe2000c101d04 */
[----:B------:R-:W-:Y:S02]  /*0330*/  SEL R15, R15, RZ, P5 ;  /* 0x000000ff0f0f7207 */ /* 0x000fe40002800000 */
[----:B------:R-:W-:-:S05]  /*0340*/  SEL R12, R2, RZ, P6 ;  /* 0x000000ff020c7207 */ /* 0x000fca0003000000 */
[----:B------:R-:W-:Y:S01]  /*0350*/  STG.E.128 desc[UR4][R8.64+0x800], R12 ;  /* 0x0008000c08007986 */ /* 0x000fe2000c101d04 */
[----:B------:R-:W-:Y:S05]  /*0360*/  EXIT ;  /* 0x000000000000794d */ /* 0x000fea0003800000 */
.L_x_0:
[----:B------:R-:W-:-:S00]  /*0370*/  BRA `(.L_x_0) ;  /* 0xfffffffc00fc7947 */ /* 0x000fc0000383ffff */
[----:B------:R-:W-:-:S00]  /*0380*/  NOP ;  /* 0x0000000000007918 */ /* 0x000fc00000000000 */
[----:B------:R-:W-:-:S00]  /*0390*/  NOP ;  /* 0x0000000000007918 */ /* 0x000fc00000000000 */
[----:B------:R-:W-:-:S00]  /*03a0*/  NOP ;  /* 0x0000000000007918 */ /* 0x000fc00000000000 */
[----:B------:R-:W-:-:S00]  /*03b0*/  NOP ;  /* 0x0000000000007918 */ /* 0x000fc00000000000 */
[----:B------:R-:W-:-:S00]  /*03c0*/  NOP ;  /* 0x0000000000007918 */ /* 0x000fc00000000000 */
[----:B------:R-:W-:-:S00]  /*03d0*/  NOP ;  /* 0x0000000000007918 */ /* 0x000fc00000000000 */
[----:B------:R-:W-:-:S00]  /*03e0*/  NOP ;  /* 0x0000000000007918 */ /* 0x000fc00000000000 */
[----:B------:R-:W-:-:S00]  /*03f0*/  NOP ;  /* 0x0000000000007918 */ /* 0x000fc00000000000 */
.L_x_1:


//--------------------- .nv.constant0.triton_poi_fused_convolution_relu_15 --------------------------
	.section	.nv.constant0.triton_poi_fused_convolution_relu_15,"a",@progbits
	.sectionflags	@""
	.align	4
.nv.constant0.triton_poi_fused_convolution_relu_15:
	.zero		548
